	.headerflags	@"EF_CUDA_TEXMODE_UNIFIED EF_CUDA_64BIT_ADDRESS EF_CUDA_ACCELERATORS EF_CUDA_SM90 EF_CUDA_VIRTUAL_SM(EF_CUDA_SM90)"
	.elftype	@"ET_EXEC"


//--------------------- .nv.info                  --------------------------
	.section	.nv.info,"",@"SHT_CUDA_INFO"
	.align	4


	//----- nvinfo : EIATTR_REGCOUNT
	.align		4
        /*0000*/ 	.byte	0x04, 0x2f
        /*0002*/ 	.short	(.L_3 - .L_2)
	.align		4
.L_2:
        /*0004*/ 	.word	index@(triton_poi_fused__native_batch_norm_legit_no_training_relu_26)
        /*0008*/ 	.word	0x00000017


	//----- nvinfo : EIATTR_MIN_STACK_SIZE
	.align		4
.L_3:
        /*000c*/ 	.byte	0x04, 0x12
        /*000e*/ 	.short	(.L_5 - .L_4)
	.align		4
.L_4:
        /*0010*/ 	.word	index@(triton_poi_fused__native_batch_norm_legit_no_training_relu_26)
        /*0014*/ 	.word	0x00000000


	//----- nvinfo : EIATTR_FRAME_SIZE
	.align		4
.L_5:
        /*0018*/ 	.byte	0x04, 0x11
        /*001a*/ 	.short	(.L_7 - .L_6)
	.align		4
.L_6:
        /*001c*/ 	.word	index@(triton_poi_fused__native_batch_norm_legit_no_training_relu_26)
        /*0020*/ 	.word	0x00000000


	//----- nvinfo : EIATTR_MIN_STACK_SIZE
	.align		4
.L_7:
        /*0024*/ 	.byte	0x04, 0x12
        /*0026*/ 	.short	(.L_9 - .L_8)
	.align		4
.L_8:
        /*0028*/ 	.word	index@(triton_poi_fused__native_batch_norm_legit_no_training_relu_26)
        /*002c*/ 	.word	0x00000000
.L_9:


//--------------------- .nv.info.triton_poi_fused__native_batch_norm_legit_no_training_relu_26 --------------------------
	.section	.nv.info.triton_poi_fused__native_batch_norm_legit_no_training_relu_26,"",@"SHT_CUDA_INFO"
	.sectionflags	@""
	.align	4


	//----- nvinfo : EIATTR_CUDA_API_VERSION
	.align		4
        /*0000*/ 	.byte	0x04, 0x37
        /*0002*/ 	.short	(.L_11 - .L_10)
.L_10:
        /*0004*/ 	.word	0x0000007c


	//----- nvinfo : EIATTR_KPARAM_INFO
	.align		4
.L_11:
        /*0008*/ 	.byte	0x04, 0x17
        /*000a*/ 	.short	(.L_13 - .L_12)
.L_12:
        /*000c*/ 	.word	0x00000000
        /*0010*/ 	.short	0x0007
        /*0012*/ 	.short	0x0034
        /*0014*/ 	.byte	0x00, 0xf0, 0x11, 0x00


	//----- nvinfo : EIATTR_KPARAM_INFO
	.align		4
.L_13:
        /*0018*/ 	.byte	0x04, 0x17
        /*001a*/ 	.short	(.L_15 - .L_14)
.L_14:
        /*001c*/ 	.word	0x00000000
        /*0020*/ 	.short	0x0006
        /*0022*/ 	.short	0x0030
        /*0024*/ 	.byte	0x00, 0xf0, 0x11, 0x00


	//----- nvinfo : EIATTR_KPARAM_INFO
	.align		4
.L_15:
        /*0028*/ 	.byte	0x04, 0x17
        /*002a*/ 	.short	(.L_17 - .L_16)
.L_16:
        /*002c*/ 	.word	0x00000000
        /*0030*/ 	.short	0x0005
        /*0032*/ 	.short	0x0028
        /*0034*/ 	.byte	0x00, 0xf4, 0x21, 0x00


	//----- nvinfo : EIATTR_KPARAM_INFO
	.align		4
.L_17:
        /*0038*/ 	.byte	0x04, 0x17
        /*003a*/ 	.short	(.L_19 - .L_18)
.L_18:
        /*003c*/ 	.word	0x00000000
        /*0040*/ 	.short	0x0004
        /*0042*/ 	.short	0x0020
        /*0044*/ 	.byte	0x00, 0xf4, 0x21, 0x00


	//----- nvinfo : EIATTR_KPARAM_INFO
	.align		4
.L_19:
        /*0048*/ 	.byte	0x04, 0x17
        /*004a*/ 	.short	(.L_21 - .L_20)
.L_20:
        /*004c*/ 	.word	0x00000000
        /*0050*/ 	.short	0x0003
        /*0052*/ 	.short	0x0018
        /*0054*/ 	.byte	0x00, 0xf4, 0x21, 0x00


	//----- nvinfo : EIATTR_KPARAM_INFO
	.align		4
.L_21:
        /*0058*/ 	.byte	0x04, 0x17
        /*005a*/ 	.short	(.L_23 - .L_22)
.L_22:
        /*005c*/ 	.word	0x00000000
        /*0060*/ 	.short	0x0002
        /*0062*/ 	.short	0x0010
        /*0064*/ 	.byte	0x00, 0xf4, 0x21, 0x00


	//----- nvinfo : EIATTR_KPARAM_INFO
	.align		4
.L_23:
        /*0068*/ 	.byte	0x04, 0x17
        /*006a*/ 	.short	(.L_25 - .L_24)
.L_24:
        /*006c*/ 	.word	0x00000000
        /*0070*/ 	.short	0x0001
        /*0072*/ 	.short	0x0008
        /*0074*/ 	.byte	0x00, 0xf4, 0x21, 0x00


	//----- nvinfo : EIATTR_KPARAM_INFO
	.align		4
.L_25:
        /*0078*/ 	.byte	0x04, 0x17
        /*007a*/ 	.short	(.L_27 - .L_26)
.L_26:
        /*007c*/ 	.word	0x00000000
        /*0080*/ 	.short	0x0000
        /*0082*/ 	.short	0x0000
        /*0084*/ 	.byte	0x00, 0xf4, 0x21, 0x00


	//----- nvinfo : EIATTR_SPARSE_MMA_MASK
	.align		4
.L_27:
        /*0088*/ 	.byte	0x03, 0x50
        /*008a*/ 	.short	0x0000


	//----- nvinfo : EIATTR_MAXREG_COUNT
	.align		4
        /*008c*/ 	.byte	0x03, 0x1b
        /*008e*/ 	.short	0x00ff


	//----- nvinfo : EIATTR_EXIT_INSTR_OFFSETS
	.align		4
        /*0090*/ 	.byte	0x04, 0x1c
        /*0092*/ 	.short	(.L_29 - .L_28)


	//   ....[0]....
.L_28:
        /*0094*/ 	.word	0x00000520


	//   ....[1]....
        /*0098*/ 	.word	0x00000590


	//----- nvinfo : EIATTR_REQNTID
	.align		4
.L_29:
        /*009c*/ 	.byte	0x04, 0x10
        /*009e*/ 	.short	(.L_31 - .L_30)
.L_30:
        /*00a0*/ 	.word	0x00000080
        /*00a4*/ 	.word	0x00000001
        /*00a8*/ 	.word	0x00000001


	//----- nvinfo : EIATTR_CBANK_PARAM_SIZE
	.align		4
.L_31:
        /*00ac*/ 	.byte	0x03, 0x19
        /*00ae*/ 	.short	0x0038


	//----- nvinfo : EIATTR_PARAM_CBANK
	.align		4
        /*00b0*/ 	.byte	0x04, 0x0a
        /*00b2*/ 	.short	(.L_33 - .L_32)
	.align		4
.L_32:
        /*00b4*/ 	.word	index@(.nv.constant0.triton_poi_fused__native_batch_norm_legit_no_training_relu_26)
        /*00b8*/ 	.short	0x0210
        /*00ba*/ 	.short	0x0038


	//----- nvinfo : EIATTR_SW_WAR
	.align		4
.L_33:
        /*00bc*/ 	.byte	0x04, 0x36
        /*00be*/ 	.short	(.L_35 - .L_34)
.L_34:
        /*00c0*/ 	.word	0x00000008
.L_35:


//--------------------- .nv.callgraph             --------------------------
	.section	.nv.callgraph,"",@"SHT_CUDA_CALLGRAPH"
	.align	4
	.sectionentsize	8
	.align		4
        /*0000*/ 	.word	0x00000000
	.align		4
        /*0004*/ 	.word	0xffffffff
	.align		4
        /*0008*/ 	.word	0x00000000
	.align		4
        /*000c*/ 	.word	0xfffffffe
	.align		4
        /*0010*/ 	.word	0x00000000
	.align		4
        /*0014*/ 	.word	0xfffffffd
	.align		4
        /*0018*/ 	.word	0x00000000
	.align		4
        /*001c*/ 	.word	0xfffffffc


//--------------------- .nv.constant4             --------------------------
	.section	.nv.constant4,"a",@progbits
	.align	8
	.align		8
.nv.constant4:
        /*0000*/ 	.dword	_$_str
	.align		8
        /*0008*/ 	.dword	_$_str_$_2


//--------------------- .text.triton_poi_fused__native_batch_norm_legit_no_training_relu_26 --------------------------
	.section	.text.triton_poi_fused__native_batch_norm_legit_no_training_relu_26,"ax",@progbits
	.sectionflags	@"SHF_BARRIERS=1"
	.align	128
        .global         triton_poi_fused__native_batch_norm_legit_no_training_relu_26
        .type           triton_poi_fused__native_batch_norm_legit_no_training_relu_26,@function
        .size           triton_poi_fused__native_batch_norm_legit_no_training_relu_26,(.L_x_1 - triton_poi_fused__native_batch_norm_legit_no_training_relu_26)
        .other          triton_poi_fused__native_batch_norm_legit_no_training_relu_26,@"STO_CUDA_ENTRY STV_DEFAULT"
triton_poi_fused__native_batch_norm_legit_no_training_relu_26:
.text.triton_poi_fused__native_batch_norm_legit_no_training_relu_26:
[----:B------:R-:W0:Y:S01]  /*0000*/  LDC R1, c[0x0][0x28] ;  /* 0x00000a00ff017b82 */ /* 0x000e220000000800 */
[----:B------:R-:W1:Y:S07]  /*0010*/  S2R R6, SR_TID.X ;  /* 0x0000000000067919 */ /* 0x000e6e0000002100 */
[----:B------:R-:W2:Y:S01]  /*0020*/  LDC.64 R2, c[0x0][0x220] ;  /* 0x00008800ff027b82 */ /* 0x000ea20000000a00 */
[----:B------:R-:W-:Y:S01]  /*0030*/  ULDC.64 UR6, c[0x0][0x208] ;  /* 0x0000820000067ab9 */ /* 0x000fe20000000a00 */
[----:B------:R-:W3:Y:S01]  /*0040*/  S2R R0, SR_CTAID.Y ;  /* 0x0000000000007919 */ /* 0x000ee20000002600 */
[----:B------:R-:W4:Y:S05]  /*0050*/  S2R R10, SR_CTAID.X ;  /* 0x00000000000a7919 */ /* 0x000f2a0000002500 */
[----:B------:R-:W5:Y:S08]  /*0060*/  LDC.64 R14, c[0x0][0x218] ;  /* 0x00008600ff0e7b82 */ /* 0x000f700000000a00 */
[----:B------:R-:W4:Y:S01]  /*0070*/  LDC.64 R12, c[0x0][0x228] ;  /* 0x00008a00ff0c7b82 */ /* 0x000f220000000a00 */
[----:B-1----:R-:W-:Y:S01]  /*0080*/  IMAD.SHL.U32 R7, R6, 0x2, RZ ;  /* 0x0000000206077824 */ /* 0x002fe200078e00ff */
[----:B---3--:R-:W-:-:S04]  /*0090*/  SHF.R.S32.HI R4, RZ, 0x17, R0 ;  /* 0x00000017ff047819 */ /* 0x008fc80000011400 */
[----:B------:R-:W-:Y:S02]  /*00a0*/  LOP3.LUT R7, R7, 0xfe, RZ, 0xc0, !PT ;  /* 0x000000fe07077812 */ /* 0x000fe400078ec0ff */
[----:B------:R-:W-:Y:S02]  /*00b0*/  SGXT R4, R4, 0x1 ;  /* 0x000000010404781a */ /* 0x000fe40000000200 */
[----:B------:R-:W-:-:S04]  /*00c0*/  PRMT R11, R7, 0x6540, R0 ;  /* 0x00006540070b7816 */ /* 0x000fc80000000000 */
[----:B------:R-:W-:-:S04]  /*00d0*/  LEA.HI R8, R4, R11, RZ, 0x8 ;  /* 0x0000000b04087211 */ /* 0x000fc800078f40ff */
[----:B------:R-:W-:-:S05]  /*00e0*/  LOP3.LUT R4, R8, 0xffffff00, RZ, 0xc0, !PT ;  /* 0xffffff0008047812 */ /* 0x000fca00078ec0ff */
[----:B------:R-:W-:Y:S02]  /*00f0*/  IMAD.IADD R11, R11, 0x1, -R4 ;  /* 0x000000010b0b7824 */ /* 0x000fe400078e0a04 */
[----:B------:R-:W1:Y:S02]  /*0100*/  LDC.64 R4, c[0x0][0x210] ;  /* 0x00008400ff047b82 */ /* 0x000e640000000a00 */
[----:B--2---:R-:W-:-:S06]  /*0110*/  IMAD.WIDE R2, R11, 0x4, R2 ;  /* 0x000000040b027825 */ /* 0x004fcc00078e0202 */
[----:B------:R-:W2:Y:S01]  /*0120*/  LDG.E.EL.64 R2, desc[UR6][R2.64] ;  /* 0x0000000602027981 */ /* 0x000ea2000c2e1b00 */
[----:B------:R-:W-:Y:S01]  /*0130*/  SHF.L.U32 R16, R8, 0x4, RZ ;  /* 0x0000000408107819 */ /* 0x000fe200000006ff */
[----:B-----5:R-:W-:Y:S01]  /*0140*/  IMAD.WIDE R14, R11, 0x4, R14 ;  /* 0x000000040b0e7825 */ /* 0x020fe200078e020e */
[----:B------:R-:W3:Y:S01]  /*0150*/  LDC.64 R8, c[0x0][0x230] ;  /* 0x00008c00ff087b82 */ /* 0x000ee20000000a00 */
[----:B----4-:R-:W-:Y:S02]  /*0160*/  ISETP.GE.AND P0, PT, R10, 0x10, PT ;  /* 0x000000100a00780c */ /* 0x010fe40003f06270 */
[----:B------:R-:W-:Y:S01]  /*0170*/  LOP3.LUT R17, R16, 0xfffff000, RZ, 0xc0, !PT ;  /* 0xfffff00010117812 */ /* 0x000fe200078ec0ff */
[----:B------:R-:W-:Y:S01]  /*0180*/  IMAD R16, R10, 0x100, R11 ;  /* 0x000001000a107824 */ /* 0x000fe200078e020b */
[----:B------:R-:W4:Y:S04]  /*0190*/  LDG.E.EL.64 R14, desc[UR6][R14.64] ;  /* 0x000000060e0e7981 */ /* 0x000f28000c2e1b00 */
[----:B------:R-:W-:-:S05]  /*01a0*/  IADD3 R17, R16, R17, RZ ;  /* 0x0000001110117210 */ /* 0x000fca0007ffe0ff */
[----:B-1----:R-:W-:Y:S01]  /*01b0*/  IMAD.WIDE R16, R17, 0x4, R4 ;  /* 0x0000000411107825 */ /* 0x002fe200078e0204 */
[----:B------:R-:W-:-:S03]  /*01c0*/  CS2R R4, SRZ ;  /* 0x0000000000047805 */ /* 0x000fc6000001ff00 */
[----:B0-----:R-:W-:-:S03]  /*01d0*/  IMAD.WIDE R18, R11, 0x4, R12 ;  /* 0x000000040b127825 */ /* 0x001fc600078e020c */
[----:B------:R0:W4:Y:S01]  /*01e0*/  @!P0 LDG.E.EL.64 R4, desc[UR6][R16.64] ;  /* 0x0000000610048981 */ /* 0x000122000c2e1b00 */
[----:B---3--:R-:W-:-:S03]  /*01f0*/  IMAD.WIDE R12, R11, 0x4, R8 ;  /* 0x000000040b0c7825 */ /* 0x008fc600078e0208 */
[----:B------:R-:W3:Y:S04]  /*0200*/  LDG.E.EL.64 R8, desc[UR6][R18.64] ;  /* 0x0000000612087981 */ /* 0x000ee8000c2e1b00 */
[----:B------:R-:W3:Y:S01]  /*0210*/  LDG.E.EL.64 R12, desc[UR6][R12.64] ;  /* 0x000000060c0c7981 */ /* 0x000ee2000c2e1b00 */
[----:B0-----:R-:W-:Y:S01]  /*0220*/  IMAD.MOV.U32 R17, RZ, RZ, 0x3e800000 ;  /* 0x3e800000ff117424 */ /* 0x001fe200078e00ff */
[----:B------:R-:W0:Y:S01]  /*0230*/  S2UR UR5, SR_CgaCtaId ;  /* 0x00000000000579c3 */ /* 0x000e220000008800 */
[----:B------:R-:W-:Y:S02]  /*0240*/  UMOV UR4, 0x400 ;  /* 0x0000040000047882 */ /* 0x000fe40000000000 */
[----:B0-----:R-:W-:Y:S01]  /*0250*/  UPRMT UR4, UR5, 0x654, UR4 ;  /* 0x0000065405047896 */ /* 0x001fe20008000004 */
[----:B--2---:R-:W-:Y:S01]  /*0260*/  FADD R2, R2, 9.9999997473787516356e-06 ;  /* 0x3727c5ac02027421 */ /* 0x004fe20000000000 */
[----:B------:R-:W-:-:S03]  /*0270*/  FADD R3, R3, 9.9999997473787516356e-06 ;  /* 0x3727c5ac03037421 */ /* 0x000fc60000000000 */
[----:B------:R-:W0:Y:S08]  /*0280*/  MUFU.SQRT R11, R2 ;  /* 0x00000002000b7308 */ /* 0x000e300000002000 */
[----:B------:R-:W1:Y:S01]  /*0290*/  MUFU.SQRT R20, R3 ;  /* 0x0000000300147308 */ /* 0x000e620000002000 */
[C---:B0-----:R-:W-:Y:S02]  /*02a0*/  FSETP.GT.AND P1, PT, R11.reuse, 8.50705917302346158658e+37, PT ;  /* 0x7e8000000b00780b */ /* 0x041fe40003f24000 */
[----:B------:R-:W-:-:S02]  /*02b0*/  FSETP.GEU.AND P3, PT, R11, 1.175494350822287508e-38, PT ;  /* 0x008000000b00780b */ /* 0x000fc40003f6e000 */
[C---:B-1----:R-:W-:Y:S02]  /*02c0*/  FSETP.GT.AND P2, PT, R20.reuse, 8.50705917302346158658e+37, PT ;  /* 0x7e8000001400780b */ /* 0x042fe40003f44000 */
[----:B------:R-:W-:-:S07]  /*02d0*/  FSETP.GEU.AND P4, PT, R20, 1.175494350822287508e-38, PT ;  /* 0x008000001400780b */ /* 0x000fce0003f8e000 */
[----:B------:R-:W-:-:S04]  /*02e0*/  @P1 FMUL R11, R11, 0.25 ;  /* 0x3e8000000b0b1820 */ /* 0x000fc80000400000 */
[----:B------:R-:W-:Y:S01]  /*02f0*/  @!P3 FMUL R11, R11, 16777216 ;  /* 0x4b8000000b0bb820 */ /* 0x000fe20000400000 */
[----:B------:R-:W-:-:S04]  /*0300*/  @P2 FMUL R20, R20, 0.25 ;  /* 0x3e80000014142820 */ /* 0x000fc80000400000 */
[----:B------:R-:W-:Y:S01]  /*0310*/  @!P4 FMUL R20, R20, 16777216 ;  /* 0x4b8000001414c820 */ /* 0x000fe20000400000 */
[----:B------:R-:W0:Y:S01]  /*0320*/  MUFU.RCP R11, R11 ;  /* 0x0000000b000b7308 */ /* 0x000e220000001000 */
[----:B------:R-:W-:-:S07]  /*0330*/  FSEL R2, R17, 1, P1 ;  /* 0x3f80000011027808 */ /* 0x000fce0000800000 */
[----:B------:R-:W1:Y:S01]  /*0340*/  MUFU.RCP R20, R20 ;  /* 0x0000001400147308 */ /* 0x000e620000001000 */
[----:B------:R-:W-:Y:S01]  /*0350*/  FSEL R17, R17, 1, P2 ;  /* 0x3f80000011117808 */ /* 0x000fe20001000000 */
[----:B------:R-:W-:-:S04]  /*0360*/  @!P3 FMUL R2, R2, 16777216 ;  /* 0x4b8000000202b820 */ /* 0x000fc80000400000 */
[----:B------:R-:W-:Y:S01]  /*0370*/  @!P4 FMUL R17, R17, 16777216 ;  /* 0x4b8000001111c820 */ /* 0x000fe20000400000 */
[----:B0-----:R-:W-:Y:S01]  /*0380*/  FMUL R3, R11, R2 ;  /* 0x000000020b037220 */ /* 0x001fe20000400000 */
[----:B----4-:R-:W-:Y:S01]  /*0390*/  FADD R4, -R14, R4 ;  /* 0x000000040e047221 */ /* 0x010fe20000000100 */
[----:B------:R-:W-:Y:S01]  /*03a0*/  FADD R5, -R15, R5 ;  /* 0x000000050f057221 */ /* 0x000fe20000000100 */
[----:B-1----:R-:W-:Y:S02]  /*03b0*/  FMUL R2, R20, R17 ;  /* 0x0000001114027220 */ /* 0x002fe40000400000 */
[----:B------:R-:W-:Y:S02]  /*03c0*/  FMUL R3, R4, R3 ;  /* 0x0000000304037220 */ /* 0x000fe40000400000 */
[----:B------:R-:W-:Y:S02]  /*03d0*/  FMUL R2, R5, R2 ;  /* 0x0000000205027220 */ /* 0x000fe40000400000 */
[----:B---3--:R-:W-:Y:S01]  /*03e0*/  FFMA R3, R8, R3, R12 ;  /* 0x0000000308037223 */ /* 0x008fe2000000000c */
[----:B------:R-:W-:Y:S01]  /*03f0*/  LEA R11, R7, UR4, 0x3 ;  /* 0x00000004070b7c11 */ /* 0x000fe2000f8e18ff */
[----:B------:R-:W0:Y:S01]  /*0400*/  LDC.64 R4, c[0x0][0x238] ;  /* 0x00008e00ff047b82 */ /* 0x000e220000000a00 */
[----:B------:R-:W-:-:S02]  /*0410*/  FFMA R2, R9, R2, R13 ;  /* 0x0000000209027223 */ /* 0x000fc4000000000d */
[----:B------:R-:W-:-:S03]  /*0420*/  FSETP.GEU.AND P1, PT, R3, RZ, PT ;  /* 0x000000ff0300720b */ /* 0x000fc60003f2e000 */
[C---:B------:R-:W-:Y:S02]  /*0430*/  FSETP.GEU.AND P2, PT, R2.reuse, RZ, PT ;  /* 0x000000ff0200720b */ /* 0x040fe40003f4e000 */
[----:B------:R-:W-:Y:S02]  /*0440*/  FSEL R7, R3, RZ, P1 ;  /* 0x000000ff03077208 */ /* 0x000fe40000800000 */
[----:B------:R-:W-:-:S03]  /*0450*/  FSEL R8, R2, RZ, P2 ;  /* 0x000000ff02087208 */ /* 0x000fc60001000000 */
[----:B------:R-:W-:Y:S04]  /*0460*/  STS [R11], R7 ;  /* 0x000000070b007388 */ /* 0x000fe80000000800 */
[----:B------:R-:W-:Y:S01]  /*0470*/  STS [R11+0x8], R8 ;  /* 0x000008080b007388 */ /* 0x000fe20000000800 */
[----:B------:R-:W-:-:S04]  /*0480*/  LOP3.LUT R9, R6, 0x7f, RZ, 0xc0, !PT ;  /* 0x0000007f06097812 */ /* 0x000fc800078ec0ff */
[C---:B------:R-:W-:Y:S01]  /*0490*/  LEA R12, R9.reuse, UR4, 0x3 ;  /* 0x00000004090c7c11 */ /* 0x040fe2000f8e18ff */
[----:B------:R-:W-:Y:S06]  /*04a0*/  BAR.SYNC.DEFER_BLOCKING 0x0 ;  /* 0x0000000000007b1d */ /* 0x000fec0000010000 */
[----:B------:R-:W1:Y:S01]  /*04b0*/  LDS R13, [R12] ;  /* 0x000000000c0d7984 */ /* 0x000e620000000800 */
[----:B------:R-:W-:-:S04]  /*04c0*/  PRMT R3, R9, 0x6540, R0 ;  /* 0x0000654009037816 */ /* 0x000fc80000000000 */
[----:B------:R-:W-:Y:S02]  /*04d0*/  LEA R3, R3, R10, 0x4 ;  /* 0x0000000a03037211 */ /* 0x000fe400078e20ff */
[----:B------:R-:W-:-:S03]  /*04e0*/  LOP3.LUT R6, R9, 0x80, RZ, 0xfc, !PT ;  /* 0x0000008009067812 */ /* 0x000fc600078efcff */
[----:B0-----:R-:W-:Y:S01]  /*04f0*/  IMAD.WIDE R2, R3, 0x4, R4 ;  /* 0x0000000403027825 */ /* 0x001fe200078e0204 */
[----:B------:R-:W-:-:S04]  /*0500*/  LEA R6, R6, UR4, 0x3 ;  /* 0x0000000406067c11 */ /* 0x000fc8000f8e18ff */
[----:B-1----:R0:W-:Y:S02]  /*0510*/  @!P0 STG.E desc[UR6][R2.64], R13 ;  /* 0x0000000d02008986 */ /* 0x0021e4000c101906 */
[----:B0-----:R-:W-:Y:S05]  /*0520*/  @P0 EXIT ;  /* 0x000000000000094d */ /* 0x001fea0003800000 */
[----:B------:R-:W1:Y:S01]  /*0530*/  LDS R7, [R6] ;  /* 0x0000000006077984 */ /* 0x000e620000000800 */
[----:B------:R-:W-:-:S05]  /*0540*/  IMAD.SHL.U32 R0, R0, 0x100, RZ ;  /* 0x0000010000007824 */ /* 0x000fca00078e00ff */
[----:B------:R-:W-:-:S04]  /*0550*/  LOP3.LUT R9, R0, 0x80, R9, 0xfe, !PT ;  /* 0x0000008000097812 */ /* 0x000fc800078efe09 */
[----:B0-----:R-:W-:-:S05]  /*0560*/  LEA R3, R9, R10, 0x4 ;  /* 0x0000000a09037211 */ /* 0x001fca00078e20ff */
[----:B------:R-:W-:-:S05]  /*0570*/  IMAD.WIDE R2, R3, 0x4, R4 ;  /* 0x0000000403027825 */ /* 0x000fca00078e0204 */
[----:B-1----:R-:W-:Y:S01]  /*0580*/  STG.E desc[UR6][R2.64], R7 ;  /* 0x0000000702007986 */ /* 0x002fe2000c101906 */
[----:B------:R-:W-:Y:S05]  /*0590*/  EXIT ;  /* 0x000000000000794d */ /* 0x000fea0003800000 */
.L_x_0:
[----:B------:R-:W-:-:S00]  /*05a0*/  BRA `(.L_x_0) ;  /* 0xfffffffc00fc7947 */ /* 0x000fc0000383ffff */
[----:B------:R-:W-:-:S00]  /*05b0*/  NOP ;  /* 0x0000000000007918 */ /* 0x000fc00000000000 */
        /* <DEDUP_REMOVED lines=12> */
.L_x_1:


//--------------------- .nv.global.init           --------------------------
	.section	.nv.global.init,"aw",@progbits
.nv.global.init:
	.type		_$_str,@object
	.size		_$_str,(_$_str_$_2 - _$_str)
_$_str:
        /*0000*/ 	.byte	0x5f, 0x5f, 0x43, 0x55, 0x44, 0x41, 0x5f, 0x46, 0x54, 0x5a, 0x00
	.type		_$_str_$_2,@object
	.size		_$_str_$_2,(.L_1 - _$_str_$_2)
_$_str_$_2:
        /*000b*/ 	.byte	0x5f, 0x5f, 0x43, 0x55, 0x44, 0x41, 0x5f, 0x50, 0x52, 0x45, 0x43, 0x5f, 0x53, 0x51, 0x52, 0x54
        /*001b*/ 	.byte	0x00
.L_1:


//--------------------- .nv.shared.triton_poi_fused__native_batch_norm_legit_no_training_relu_26 --------------------------
	.section	.nv.shared.triton_poi_fused__native_batch_norm_legit_no_training_relu_26,"aw",@nobits
	.sectionflags	@""
	.align	16
	.zero		1024


//--------------------- .nv.constant0.triton_poi_fused__native_batch_norm_legit_no_training_relu_26 --------------------------
	.section	.nv.constant0.triton_poi_fused__native_batch_norm_legit_no_training_relu_26,"a",@progbits
	.sectionflags	@""
	.align	4
.nv.constant0.triton_poi_fused__native_batch_norm_legit_no_training_relu_26:
	.zero		584
